//
// Generated by NVIDIA NVVM Compiler
//
// Compiler Build ID: CL-36424714
// Cuda compilation tools, release 13.0, V13.0.88
// Based on NVVM 20.0.0
//

.version 9.0
.target sm_100
.address_size 64

	// .globl	_Z21complexPointwiseMul2DP6float2PKS_ii

.visible .entry _Z21complexPointwiseMul2DP6float2PKS_ii(
	.param .u64 .ptr .align 1 _Z21complexPointwiseMul2DP6float2PKS_ii_param_0,
	.param .u64 .ptr .align 1 _Z21complexPointwiseMul2DP6float2PKS_ii_param_1,
	.param .u32 _Z21complexPointwiseMul2DP6float2PKS_ii_param_2,
	.param .u32 _Z21complexPointwiseMul2DP6float2PKS_ii_param_3
)
{
	.reg .pred 	%p<4>;
	.reg .b32 	%r<14>;
	.reg .b32 	%f<10>;
	.reg .b64 	%rd<8>;

	ld.param.u64 	%rd1, [_Z21complexPointwiseMul2DP6float2PKS_ii_param_0];
	ld.param.u64 	%rd2, [_Z21complexPointwiseMul2DP6float2PKS_ii_param_1];
	ld.param.u32 	%r2, [_Z21complexPointwiseMul2DP6float2PKS_ii_param_2];
	ld.param.u32 	%r3, [_Z21complexPointwiseMul2DP6float2PKS_ii_param_3];
	mov.u32 	%r5, %ctaid.x;
	mov.u32 	%r6, %ntid.x;
	mov.u32 	%r7, %tid.x;
	mad.lo.s32 	%r8, %r5, %r6, %r7;
	mov.u32 	%r9, %ctaid.y;
	mov.u32 	%r10, %ntid.y;
	mov.u32 	%r11, %tid.y;
	mad.lo.s32 	%r12, %r9, %r10, %r11;
	mad.lo.s32 	%r1, %r2, %r12, %r8;
	setp.ge.s32 	%p1, %r8, %r2;
	setp.ge.s32 	%p2, %r12, %r3;
	or.pred  	%p3, %p1, %p2;
	@%p3 bra 	$L__BB0_2;
	cvta.to.global.u64 	%rd3, %rd1;
	cvta.to.global.u64 	%rd4, %rd2;
	mul.wide.s32 	%rd5, %r1, 8;
	add.s64 	%rd6, %rd3, %rd5;
	ld.global.v2.f32 	{%f1, %f2}, [%rd6];
	add.s64 	%rd7, %rd4, %rd5;
	ld.global.v2.f32 	{%f3, %f4}, [%rd7];
	mul.f32 	%f5, %f1, %f3;
	mul.f32 	%f6, %f2, %f4;
	sub.f32 	%f7, %f5, %f6;
	mul.f32 	%f8, %f1, %f4;
	fma.rn.f32 	%f9, %f2, %f3, %f8;
	st.global.v2.f32 	[%rd6], {%f7, %f9};
$L__BB0_2:
	ret;

}


// ===== COMPILED SASS (sm_100) =====

	.target	sm_100

	.elftype	@"ET_EXEC"


//--------------------- .note.nv.tkinfo           --------------------------
	.section	.note.nv.tkinfo,"",@"SHT_NOTE"
	.sectionflags	@"SHF_NOTE_NV_TKINFO"
	.tkinfo
        /*0018*/ 	.word	0x00000002
        /*0030*/ 	.string	""
        /*0030*/ 	.string	"ptxas"
        /*0030*/ 	.string	"Cuda compilation tools, release 13.0, V13.0.88"
        /*0030*/ 	.string	"Build cuda_13.0.r13.0/compiler.36424714_0"
        /*0030*/ 	.string	"-arch sm_100 -m 64 "



//--------------------- .note.nv.cuinfo           --------------------------
	.section	.note.nv.cuinfo,"",@"SHT_NOTE"
	.sectionflags	@"SHF_NOTE_NV_CUINFO"
        /*0018*/ 	.short	0x0002
        /*001a*/ 	.short	0x0064
        /*001c*/ 	.short	0x0082
	.zero		2


//--------------------- .nv.info                  --------------------------
	.section	.nv.info,"",@"SHT_CUDA_INFO"
	.align	4


	//----- nvinfo : EIATTR_REGCOUNT
	.align		4
        /*0000*/ 	.byte	0x04, 0x2f
        /*0002*/ 	.short	(.L_1 - .L_0)
	.align		4
.L_0:
        /*0004*/ 	.word	index@(_Z21complexPointwiseMul2DP6float2PKS_ii)
        /*0008*/ 	.word	0x0000000c


	//----- nvinfo : EIATTR_FRAME_SIZE
	.align		4
.L_1:
        /*000c*/ 	.byte	0x04, 0x11
        /*000e*/ 	.short	(.L_3 - .L_2)
	.align		4
.L_2:
        /*0010*/ 	.word	index@(_Z21complexPointwiseMul2DP6float2PKS_ii)
        /*0014*/ 	.word	0x00000000


	//----- nvinfo : EIATTR_MIN_STACK_SIZE
	.align		4
.L_3:
        /*0018*/ 	.byte	0x04, 0x12
        /*001a*/ 	.short	(.L_5 - .L_4)
	.align		4
.L_4:
        /*001c*/ 	.word	index@(_Z21complexPointwiseMul2DP6float2PKS_ii)
        /*0020*/ 	.word	0x00000000
.L_5:


//--------------------- .nv.compat                --------------------------
	.section	.nv.compat,"",@"SHT_CUDA_COMPAT_INFO"
	.align	4
        /*0000*/ 	.byte	0x02, 0x09, 0x00, 0x00, 0x02, 0x02, 0x01, 0x00, 0x02, 0x05, 0x05, 0x00, 0x03, 0x07, 0x01, 0x01
        /*0010*/ 	.byte	0x02, 0x03, 0x00, 0x00, 0x02, 0x06, 0x01, 0x00, 0x04, 0x0b, 0x08, 0x00, 0x09, 0x00, 0x00, 0x00
        /*0020*/ 	.byte	0x00, 0x00, 0x00, 0x00


//--------------------- .nv.info._Z21complexPointwiseMul2DP6float2PKS_ii --------------------------
	.section	.nv.info._Z21complexPointwiseMul2DP6float2PKS_ii,"",@"SHT_CUDA_INFO"
	.sectionflags	@""
	.align	4


	//----- nvinfo : EIATTR_CUDA_API_VERSION
	.align		4
        /*0000*/ 	.byte	0x04, 0x37
        /*0002*/ 	.short	(.L_7 - .L_6)
.L_6:
        /*0004*/ 	.word	0x00000082


	//----- nvinfo : EIATTR_KPARAM_INFO
	.align		4
.L_7:
        /*0008*/ 	.byte	0x04, 0x17
        /*000a*/ 	.short	(.L_9 - .L_8)
.L_8:
        /*000c*/ 	.word	0x00000000
        /*0010*/ 	.short	0x0003
        /*0012*/ 	.short	0x0014
        /*0014*/ 	.byte	0x00, 0xf0, 0x11, 0x00


	//----- nvinfo : EIATTR_KPARAM_INFO
	.align		4
.L_9:
        /*0018*/ 	.byte	0x04, 0x17
        /*001a*/ 	.short	(.L_11 - .L_10)
.L_10:
        /*001c*/ 	.word	0x00000000
        /*0020*/ 	.short	0x0002
        /*0022*/ 	.short	0x0010
        /*0024*/ 	.byte	0x00, 0xf0, 0x11, 0x00


	//----- nvinfo : EIATTR_KPARAM_INFO
	.align		4
.L_11:
        /*0028*/ 	.byte	0x04, 0x17
        /*002a*/ 	.short	(.L_13 - .L_12)
.L_12:
        /*002c*/ 	.word	0x00000000
        /*0030*/ 	.short	0x0001
        /*0032*/ 	.short	0x0008
        /*0034*/ 	.byte	0x00, 0xf5, 0x21, 0x00


	//----- nvinfo : EIATTR_KPARAM_INFO
	.align		4
.L_13:
        /*0038*/ 	.byte	0x04, 0x17
        /*003a*/ 	.short	(.L_15 - .L_14)
.L_14:
        /*003c*/ 	.word	0x00000000
        /*0040*/ 	.short	0x0000
        /*0042*/ 	.short	0x0000
        /*0044*/ 	.byte	0x00, 0xf5, 0x21, 0x00


	//----- nvinfo : EIATTR_SPARSE_MMA_MASK
	.align		4
.L_15:
        /*0048*/ 	.byte	0x03, 0x50
        /*004a*/ 	.short	0x0000


	//----- nvinfo : EIATTR_MAXREG_COUNT
	.align		4
        /*004c*/ 	.byte	0x03, 0x1b
        /*004e*/ 	.short	0x00ff


	//----- nvinfo : EIATTR_MERCURY_ISA_VERSION
	.align		4
        /*0050*/ 	.byte	0x03, 0x5f
        /*0052*/ 	.short	0x0101


	//----- nvinfo : EIATTR_VRC_CTA_INIT_COUNT
	.align		4
        /*0054*/ 	.byte	0x02, 0x4a
	.zero		1
	.zero		1


	//----- nvinfo : EIATTR_EXIT_INSTR_OFFSETS
	.align		4
        /*0058*/ 	.byte	0x04, 0x1c
        /*005a*/ 	.short	(.L_17 - .L_16)


	//   ....[0]....
.L_16:
        /*005c*/ 	.word	0x000000d0


	//   ....[1]....
        /*0060*/ 	.word	0x000001a0


	//----- nvinfo : EIATTR_CBANK_PARAM_SIZE
	.align		4
.L_17:
        /*0064*/ 	.byte	0x03, 0x19
        /*0066*/ 	.short	0x0018


	//----- nvinfo : EIATTR_PARAM_CBANK
	.align		4
        /*0068*/ 	.byte	0x04, 0x0a
        /*006a*/ 	.short	(.L_19 - .L_18)
	.align		4
.L_18:
        /*006c*/ 	.word	index@(.nv.constant0._Z21complexPointwiseMul2DP6float2PKS_ii)
        /*0070*/ 	.short	0x0380
        /*0072*/ 	.short	0x0018


	//----- nvinfo : EIATTR_SW_WAR
	.align		4
.L_19:
        /*0074*/ 	.byte	0x04, 0x36
        /*0076*/ 	.short	(.L_21 - .L_20)
.L_20:
        /*0078*/ 	.word	0x00000008
.L_21:


//--------------------- .nv.callgraph             --------------------------
	.section	.nv.callgraph,"",@"SHT_CUDA_CALLGRAPH"
	.align	4
	.sectionentsize	8
	.align		4
        /*0000*/ 	.word	0x00000000
	.align		4
        /*0004*/ 	.word	0xffffffff
	.align		4
        /*0008*/ 	.word	0x00000000
	.align		4
        /*000c*/ 	.word	0xfffffffe
	.align		4
        /*0010*/ 	.word	0x00000000
	.align		4
        /*0014*/ 	.word	0xfffffffd
	.align		4
        /*0018*/ 	.word	0x00000000
	.align		4
        /*001c*/ 	.word	0xfffffffc


//--------------------- .text._Z21complexPointwiseMul2DP6float2PKS_ii --------------------------
	.section	.text._Z21complexPointwiseMul2DP6float2PKS_ii,"ax",@progbits
	.align	128
        .global         _Z21complexPointwiseMul2DP6float2PKS_ii
        .type           _Z21complexPointwiseMul2DP6float2PKS_ii,@function
        .size           _Z21complexPointwiseMul2DP6float2PKS_ii,(.L_x_1 - _Z21complexPointwiseMul2DP6float2PKS_ii)
        .other          _Z21complexPointwiseMul2DP6float2PKS_ii,@"STO_CUDA_ENTRY STV_DEFAULT"
_Z21complexPointwiseMul2DP6float2PKS_ii:
.text._Z21complexPointwiseMul2DP6float2PKS_ii:
[----:B------:R-:W-:Y:S01]  /*0000*/  LDC R1, c[0x0][0x37c] ;  /* 0x0000df00ff017b82 */ /* 0x000fe20000000800 */
[----:B------:R-:W0:Y:S07]  /*0010*/  S2R R2, SR_TID.Y ;  /* 0x0000000000027919 */ /* 0x000e2e0000002200 */
[----:B------:R-:W1:Y:S01]  /*0020*/  LDC R0, c[0x0][0x360] ;  /* 0x0000d800ff007b82 */ /* 0x000e620000000800 */
[----:B------:R-:W2:Y:S01]  /*0030*/  LDCU.64 UR6, c[0x0][0x390] ;  /* 0x00007200ff0677ac */ /* 0x000ea20008000a00 */
[----:B------:R-:W1:Y:S06]  /*0040*/  S2R R5, SR_TID.X ;  /* 0x0000000000057919 */ /* 0x000e6c0000002100 */
[----:B------:R-:W0:Y:S08]  /*0050*/  S2UR UR5, SR_CTAID.Y ;  /* 0x00000000000579c3 */ /* 0x000e300000002600 */
[----:B------:R-:W0:Y:S08]  /*0060*/  LDC R3, c[0x0][0x364] ;  /* 0x0000d900ff037b82 */ /* 0x000e300000000800 */
[----:B------:R-:W1:Y:S01]  /*0070*/  S2UR UR4, SR_CTAID.X ;  /* 0x00000000000479c3 */ /* 0x000e620000002500 */
[----:B0-----:R-:W-:-:S05]  /*0080*/  IMAD R3, R3, UR5, R2 ;  /* 0x0000000503037c24 */ /* 0x001fca000f8e0202 */
[----:B--2---:R-:W-:Y:S01]  /*0090*/  ISETP.GE.AND P0, PT, R3, UR7, PT ;  /* 0x0000000703007c0c */ /* 0x004fe2000bf06270 */
[----:B-1----:R-:W-:-:S04]  /*00a0*/  IMAD R0, R0, UR4, R5 ;  /* 0x0000000400007c24 */ /* 0x002fc8000f8e0205 */
[----:B------:R-:W-:Y:S01]  /*00b0*/  IMAD R7, R3, UR6, R0 ;  /* 0x0000000603077c24 */ /* 0x000fe2000f8e0200 */
[----:B------:R-:W-:-:S13]  /*00c0*/  ISETP.GE.OR P0, PT, R0, UR6, P0 ;  /* 0x0000000600007c0c */ /* 0x000fda0008706670 */
[----:B------:R-:W-:Y:S05]  /*00d0*/  @P0 EXIT ;  /* 0x000000000000094d */ /* 0x000fea0003800000 */
[----:B------:R-:W0:Y:S01]  /*00e0*/  LDC.64 R4, c[0x0][0x388] ;  /* 0x0000e200ff047b82 */ /* 0x000e220000000a00 */
[----:B------:R-:W1:Y:S07]  /*00f0*/  LDCU.64 UR4, c[0x0][0x358] ;  /* 0x00006b00ff0477ac */ /* 0x000e6e0008000a00 */
[----:B------:R-:W2:Y:S01]  /*0100*/  LDC.64 R2, c[0x0][0x380] ;  /* 0x0000e000ff027b82 */ /* 0x000ea20000000a00 */
[----:B0-----:R-:W-:-:S06]  /*0110*/  IMAD.WIDE R4, R7, 0x8, R4 ;  /* 0x0000000807047825 */ /* 0x001fcc00078e0204 */
[----:B-1----:R-:W3:Y:S01]  /*0120*/  LDG.E.64 R4, desc[UR4][R4.64] ;  /* 0x0000000404047981 */ /* 0x002ee2000c1e1b00 */
[----:B--2---:R-:W-:-:S05]  /*0130*/  IMAD.WIDE R2, R7, 0x8, R2 ;  /* 0x0000000807027825 */ /* 0x004fca00078e0202 */
[----:B------:R-:W3:Y:S02]  /*0140*/  LDG.E.64 R6, desc[UR4][R2.64] ;  /* 0x0000000402067981 */ /* 0x000ee4000c1e1b00 */
[-C--:B---3--:R-:W-:Y:S01]  /*0150*/  FMUL R9, R7, R5.reuse ;  /* 0x0000000507097220 */ /* 0x088fe20000400000 */
[----:B------:R-:W-:-:S03]  /*0160*/  FMUL R0, R6, R5 ;  /* 0x0000000506007220 */ /* 0x000fc60000400000 */
[-C--:B------:R-:W-:Y:S01]  /*0170*/  FFMA R6, R6, R4.reuse, -R9 ;  /* 0x0000000406067223 */ /* 0x080fe20000000809 */
[----:B------:R-:W-:-:S05]  /*0180*/  FFMA R7, R7, R4, R0 ;  /* 0x0000000407077223 */ /* 0x000fca0000000000 */
[----:B------:R-:W-:Y:S01]  /*0190*/  STG.E.64 desc[UR4][R2.64], R6 ;  /* 0x0000000602007986 */ /* 0x000fe2000c101b04 */
[----:B------:R-:W-:Y:S05]  /*01a0*/  EXIT ;  /* 0x000000000000794d */ /* 0x000fea0003800000 */
.L_x_0:
[----:B------:R-:W-:-:S00]  /*01b0*/  BRA `(.L_x_0) ;  /* 0xfffffffc00fc7947 */ /* 0x000fc0000383ffff */
[----:B------:R-:W-:-:S00]  /*01c0*/  NOP ;  /* 0x0000000000007918 */ /* 0x000fc00000000000 */
        /* <DEDUP_REMOVED lines=11> */
.L_x_1:


//--------------------- .nv.shared.reserved.0     --------------------------
	.section	.nv.shared.reserved.0,"aw",@nobits
	.weak		__nv_reservedSMEM_offset_0_alias
	.size		__nv_reservedSMEM_offset_0_alias, 0, 64
	.other		__nv_reservedSMEM_offset_0_alias,@"STO_CUDA_RESERVED_SHARED STV_DEFAULT"
__nv_reservedSMEM_offset_0_alias:
	.zero		0
	.zero		64


//--------------------- .nv.constant0._Z21complexPointwiseMul2DP6float2PKS_ii --------------------------
	.section	.nv.constant0._Z21complexPointwiseMul2DP6float2PKS_ii,"a",@progbits
	.sectionflags	@""
	.align	4
.nv.constant0._Z21complexPointwiseMul2DP6float2PKS_ii:
	.zero		920


//--------------------- SYMBOLS --------------------------

	.type		.nv.reservedSmem.offset0,@object
	.size		.nv.reservedSmem.offset0,0x4
